	.headerflags	@"EF_CUDA_TEXMODE_UNIFIED EF_CUDA_64BIT_ADDRESS EF_CUDA_ACCELERATORS EF_CUDA_SM90 EF_CUDA_VIRTUAL_SM(EF_CUDA_SM90)"
	.elftype	@"ET_EXEC"


//--------------------- .nv.info                  --------------------------
	.section	.nv.info,"",@"SHT_CUDA_INFO"
	.align	4


	//----- nvinfo : EIATTR_REGCOUNT
	.align		4
        /*0000*/ 	.byte	0x04, 0x2f
        /*0002*/ 	.short	(.L_1 - .L_0)
	.align		4
.L_0:
        /*0004*/ 	.word	index@(triton_poi_fused_dot_0)
        /*0008*/ 	.word	0x00000010


	//----- nvinfo : EIATTR_MIN_STACK_SIZE
	.align		4
.L_1:
        /*000c*/ 	.byte	0x04, 0x12
        /*000e*/ 	.short	(.L_3 - .L_2)
	.align		4
.L_2:
        /*0010*/ 	.word	index@(triton_poi_fused_dot_0)
        /*0014*/ 	.word	0x00000000


	//----- nvinfo : EIATTR_FRAME_SIZE
	.align		4
.L_3:
        /*0018*/ 	.byte	0x04, 0x11
        /*001a*/ 	.short	(.L_5 - .L_4)
	.align		4
.L_4:
        /*001c*/ 	.word	index@(triton_poi_fused_dot_0)
        /*0020*/ 	.word	0x00000000


	//----- nvinfo : EIATTR_MIN_STACK_SIZE
	.align		4
.L_5:
        /*0024*/ 	.byte	0x04, 0x12
        /*0026*/ 	.short	(.L_7 - .L_6)
	.align		4
.L_6:
        /*0028*/ 	.word	index@(triton_poi_fused_dot_0)
        /*002c*/ 	.word	0x00000000
.L_7:


//--------------------- .nv.info.triton_poi_fused_dot_0 --------------------------
	.section	.nv.info.triton_poi_fused_dot_0,"",@"SHT_CUDA_INFO"
	.sectionflags	@""
	.align	4


	//----- nvinfo : EIATTR_CUDA_API_VERSION
	.align		4
        /*0000*/ 	.byte	0x04, 0x37
        /*0002*/ 	.short	(.L_9 - .L_8)
.L_8:
        /*0004*/ 	.word	0x0000007c


	//----- nvinfo : EIATTR_KPARAM_INFO
	.align		4
.L_9:
        /*0008*/ 	.byte	0x04, 0x17
        /*000a*/ 	.short	(.L_11 - .L_10)
.L_10:
        /*000c*/ 	.word	0x00000000
        /*0010*/ 	.short	0x0002
        /*0012*/ 	.short	0x0010
        /*0014*/ 	.byte	0x00, 0xf4, 0x21, 0x00


	//----- nvinfo : EIATTR_KPARAM_INFO
	.align		4
.L_11:
        /*0018*/ 	.byte	0x04, 0x17
        /*001a*/ 	.short	(.L_13 - .L_12)
.L_12:
        /*001c*/ 	.word	0x00000000
        /*0020*/ 	.short	0x0001
        /*0022*/ 	.short	0x0008
        /*0024*/ 	.byte	0x00, 0xf4, 0x21, 0x00


	//----- nvinfo : EIATTR_KPARAM_INFO
	.align		4
.L_13:
        /*0028*/ 	.byte	0x04, 0x17
        /*002a*/ 	.short	(.L_15 - .L_14)
.L_14:
        /*002c*/ 	.word	0x00000000
        /*0030*/ 	.short	0x0000
        /*0032*/ 	.short	0x0000
        /*0034*/ 	.byte	0x00, 0xf4, 0x21, 0x00


	//----- nvinfo : EIATTR_SPARSE_MMA_MASK
	.align		4
.L_15:
        /*0038*/ 	.byte	0x03, 0x50
        /*003a*/ 	.short	0x0000


	//----- nvinfo : EIATTR_MAXREG_COUNT
	.align		4
        /*003c*/ 	.byte	0x03, 0x1b
        /*003e*/ 	.short	0x00ff


	//----- nvinfo : EIATTR_EXIT_INSTR_OFFSETS
	.align		4
        /*0040*/ 	.byte	0x04, 0x1c
        /*0042*/ 	.short	(.L_17 - .L_16)


	//   ....[0]....
.L_16:
        /*0044*/ 	.word	0x000000e0


	//   ....[1]....
        /*0048*/ 	.word	0x00000150


	//----- nvinfo : EIATTR_REQNTID
	.align		4
.L_17:
        /*004c*/ 	.byte	0x04, 0x10
        /*004e*/ 	.short	(.L_19 - .L_18)
.L_18:
        /*0050*/ 	.word	0x00000020
        /*0054*/ 	.word	0x00000001
        /*0058*/ 	.word	0x00000001


	//----- nvinfo : EIATTR_CBANK_PARAM_SIZE
	.align		4
.L_19:
        /*005c*/ 	.byte	0x03, 0x19
        /*005e*/ 	.short	0x0018


	//----- nvinfo : EIATTR_PARAM_CBANK
	.align		4
        /*0060*/ 	.byte	0x04, 0x0a
        /*0062*/ 	.short	(.L_21 - .L_20)
	.align		4
.L_20:
        /*0064*/ 	.word	index@(.nv.constant0.triton_poi_fused_dot_0)
        /*0068*/ 	.short	0x0210
        /*006a*/ 	.short	0x0018


	//----- nvinfo : EIATTR_SW_WAR
	.align		4
.L_21:
        /*006c*/ 	.byte	0x04, 0x36
        /*006e*/ 	.short	(.L_23 - .L_22)
.L_22:
        /*0070*/ 	.word	0x00000008
.L_23:


//--------------------- .nv.callgraph             --------------------------
	.section	.nv.callgraph,"",@"SHT_CUDA_CALLGRAPH"
	.align	4
	.sectionentsize	8
	.align		4
        /*0000*/ 	.word	0x00000000
	.align		4
        /*0004*/ 	.word	0xffffffff
	.align		4
        /*0008*/ 	.word	0x00000000
	.align		4
        /*000c*/ 	.word	0xfffffffe
	.align		4
        /*0010*/ 	.word	0x00000000
	.align		4
        /*0014*/ 	.word	0xfffffffd
	.align		4
        /*0018*/ 	.word	0x00000000
	.align		4
        /*001c*/ 	.word	0xfffffffc


//--------------------- .text.triton_poi_fused_dot_0 --------------------------
	.section	.text.triton_poi_fused_dot_0,"ax",@progbits
	.align	128
        .global         triton_poi_fused_dot_0
        .type           triton_poi_fused_dot_0,@function
        .size           triton_poi_fused_dot_0,(.L_x_1 - triton_poi_fused_dot_0)
        .other          triton_poi_fused_dot_0,@"STO_CUDA_ENTRY STV_DEFAULT"
triton_poi_fused_dot_0:
.text.triton_poi_fused_dot_0:
[----:B------:R-:W0:Y:S02]  /*0000*/  LDC R1, c[0x0][0x28] ;  /* 0x00000a00ff017b82 */ /* 0x000e240000000800 */
[----:B------:R-:W1:Y:S01]  /*0010*/  LDC.64 R2, c[0x0][0x210] ;  /* 0x00008400ff027b82 */ /* 0x000e620000000a00 */
[----:B------:R-:W-:-:S07]  /*0020*/  ULDC.64 UR4, c[0x0][0x208] ;  /* 0x0000820000047ab9 */ /* 0x000fce0000000a00 */
[----:B------:R-:W2:Y:S01]  /*0030*/  LDC.64 R4, c[0x0][0x218] ;  /* 0x00008600ff047b82 */ /* 0x000ea20000000a00 */
[----:B-1----:R1:W5:Y:S04]  /*0040*/  LDG.E R6, desc[UR4][R2.64+0x4] ;  /* 0x0000040402067981 */ /* 0x002368000c1e1900 */
[----:B------:R1:W5:Y:S04]  /*0050*/  LDG.E R0, desc[UR4][R2.64] ;  /* 0x0000000402007981 */ /* 0x000368000c1e1900 */
[----:B--2---:R1:W5:Y:S04]  /*0060*/  LDG.E R9, desc[UR4][R4.64+0x4] ;  /* 0x0000040404097981 */ /* 0x004368000c1e1900 */
[----:B------:R1:W5:Y:S04]  /*0070*/  LDG.E R7, desc[UR4][R4.64] ;  /* 0x0000000404077981 */ /* 0x000368000c1e1900 */
[----:B------:R1:W5:Y:S04]  /*0080*/  LDG.E R8, desc[UR4][R2.64+0x8] ;  /* 0x0000080402087981 */ /* 0x000368000c1e1900 */
[----:B------:R1:W5:Y:S04]  /*0090*/  LDG.E R11, desc[UR4][R4.64+0x8] ;  /* 0x00000804040b7981 */ /* 0x000368000c1e1900 */
[----:B------:R1:W5:Y:S04]  /*00a0*/  LDG.E R10, desc[UR4][R2.64+0xc] ;  /* 0x00000c04020a7981 */ /* 0x000368000c1e1900 */
[----:B------:R1:W5:Y:S01]  /*00b0*/  LDG.E R13, desc[UR4][R4.64+0xc] ;  /* 0x00000c04040d7981 */ /* 0x000362000c1e1900 */
[----:B------:R-:W2:Y:S02]  /*00c0*/  S2R R12, SR_TID.X ;  /* 0x00000000000c7919 */ /* 0x000ea40000002100 */
[----:B--2---:R-:W-:-:S13]  /*00d0*/  LOP3.LUT P0, RZ, R12, 0x1f, RZ, 0xc0, !PT ;  /* 0x0000001f0cff7812 */ /* 0x004fda000780c0ff */
[----:B-1----:R-:W-:Y:S05]  /*00e0*/  @P0 EXIT ;  /* 0x000000000000094d */ /* 0x002fea0003800000 */
[----:B------:R-:W0:Y:S01]  /*00f0*/  LDC.64 R2, c[0x0][0x220] ;  /* 0x00008800ff027b82 */ /* 0x000e220000000a00 */
[----:B-----5:R-:W-:-:S04]  /*0100*/  FMUL R9, R6, R9 ;  /* 0x0000000906097220 */ /* 0x020fc80000400000 */
[----:B------:R-:W-:-:S04]  /*0110*/  FFMA R7, R0, R7, R9 ;  /* 0x0000000700077223 */ /* 0x000fc80000000009 */
[----:B------:R-:W-:-:S04]  /*0120*/  FFMA R7, R8, R11, R7 ;  /* 0x0000000b08077223 */ /* 0x000fc80000000007 */
[----:B------:R-:W-:-:S05]  /*0130*/  FFMA R7, R10, R13, R7 ;  /* 0x0000000d0a077223 */ /* 0x000fca0000000007 */
[----:B0-----:R-:W-:Y:S01]  /*0140*/  STG.E desc[UR4][R2.64], R7 ;  /* 0x0000000702007986 */ /* 0x001fe2000c101904 */
[----:B------:R-:W-:Y:S05]  /*0150*/  EXIT ;  /* 0x000000000000794d */ /* 0x000fea0003800000 */
.L_x_0:
[----:B------:R-:W-:-:S00]  /*0160*/  BRA `(.L_x_0) ;  /* 0xfffffffc00fc7947 */ /* 0x000fc0000383ffff */
[----:B------:R-:W-:-:S00]  /*0170*/  NOP ;  /* 0x0000000000007918 */ /* 0x000fc00000000000 */
        /* <DEDUP_REMOVED lines=8> */
.L_x_1:


//--------------------- .nv.constant0.triton_poi_fused_dot_0 --------------------------
	.section	.nv.constant0.triton_poi_fused_dot_0,"a",@progbits
	.sectionflags	@""
	.align	4
.nv.constant0.triton_poi_fused_dot_0:
	.zero		552
